	.headerflags	@"EF_CUDA_TEXMODE_UNIFIED EF_CUDA_64BIT_ADDRESS EF_CUDA_ACCELERATORS EF_CUDA_SM90 EF_CUDA_VIRTUAL_SM(EF_CUDA_SM90)"
	.elftype	@"ET_EXEC"


//--------------------- .nv.info                  --------------------------
	.section	.nv.info,"",@"SHT_CUDA_INFO"
	.align	4


	//----- nvinfo : EIATTR_REGCOUNT
	.align		4
        /*0000*/ 	.byte	0x04, 0x2f
        /*0002*/ 	.short	(.L_3 - .L_2)
	.align		4
.L_2:
        /*0004*/ 	.word	index@(triton_poi_fused__native_batch_norm_legit_no_training_relu_51)
        /*0008*/ 	.word	0x00000020


	//----- nvinfo : EIATTR_MIN_STACK_SIZE
	.align		4
.L_3:
        /*000c*/ 	.byte	0x04, 0x12
        /*000e*/ 	.short	(.L_5 - .L_4)
	.align		4
.L_4:
        /*0010*/ 	.word	index@(triton_poi_fused__native_batch_norm_legit_no_training_relu_51)
        /*0014*/ 	.word	0x00000000


	//----- nvinfo : EIATTR_FRAME_SIZE
	.align		4
.L_5:
        /*0018*/ 	.byte	0x04, 0x11
        /*001a*/ 	.short	(.L_7 - .L_6)
	.align		4
.L_6:
        /*001c*/ 	.word	index@(triton_poi_fused__native_batch_norm_legit_no_training_relu_51)
        /*0020*/ 	.word	0x00000000


	//----- nvinfo : EIATTR_MIN_STACK_SIZE
	.align		4
.L_7:
        /*0024*/ 	.byte	0x04, 0x12
        /*0026*/ 	.short	(.L_9 - .L_8)
	.align		4
.L_8:
        /*0028*/ 	.word	index@(triton_poi_fused__native_batch_norm_legit_no_training_relu_51)
        /*002c*/ 	.word	0x00000000
.L_9:


//--------------------- .nv.info.triton_poi_fused__native_batch_norm_legit_no_training_relu_51 --------------------------
	.section	.nv.info.triton_poi_fused__native_batch_norm_legit_no_training_relu_51,"",@"SHT_CUDA_INFO"
	.sectionflags	@""
	.align	4


	//----- nvinfo : EIATTR_CUDA_API_VERSION
	.align		4
        /*0000*/ 	.byte	0x04, 0x37
        /*0002*/ 	.short	(.L_11 - .L_10)
.L_10:
        /*0004*/ 	.word	0x0000007c


	//----- nvinfo : EIATTR_KPARAM_INFO
	.align		4
.L_11:
        /*0008*/ 	.byte	0x04, 0x17
        /*000a*/ 	.short	(.L_13 - .L_12)
.L_12:
        /*000c*/ 	.word	0x00000000
        /*0010*/ 	.short	0x0007
        /*0012*/ 	.short	0x0034
        /*0014*/ 	.byte	0x00, 0xf0, 0x11, 0x00


	//----- nvinfo : EIATTR_KPARAM_INFO
	.align		4
.L_13:
        /*0018*/ 	.byte	0x04, 0x17
        /*001a*/ 	.short	(.L_15 - .L_14)
.L_14:
        /*001c*/ 	.word	0x00000000
        /*0020*/ 	.short	0x0006
        /*0022*/ 	.short	0x0030
        /*0024*/ 	.byte	0x00, 0xf0, 0x11, 0x00


	//----- nvinfo : EIATTR_KPARAM_INFO
	.align		4
.L_15:
        /*0028*/ 	.byte	0x04, 0x17
        /*002a*/ 	.short	(.L_17 - .L_16)
.L_16:
        /*002c*/ 	.word	0x00000000
        /*0030*/ 	.short	0x0005
        /*0032*/ 	.short	0x0028
        /*0034*/ 	.byte	0x00, 0xf4, 0x21, 0x00


	//----- nvinfo : EIATTR_KPARAM_INFO
	.align		4
.L_17:
        /*0038*/ 	.byte	0x04, 0x17
        /*003a*/ 	.short	(.L_19 - .L_18)
.L_18:
        /*003c*/ 	.word	0x00000000
        /*0040*/ 	.short	0x0004
        /*0042*/ 	.short	0x0020
        /*0044*/ 	.byte	0x00, 0xf4, 0x21, 0x00


	//----- nvinfo : EIATTR_KPARAM_INFO
	.align		4
.L_19:
        /*0048*/ 	.byte	0x04, 0x17
        /*004a*/ 	.short	(.L_21 - .L_20)
.L_20:
        /*004c*/ 	.word	0x00000000
        /*0050*/ 	.short	0x0003
        /*0052*/ 	.short	0x0018
        /*0054*/ 	.byte	0x00, 0xf4, 0x21, 0x00


	//----- nvinfo : EIATTR_KPARAM_INFO
	.align		4
.L_21:
        /*0058*/ 	.byte	0x04, 0x17
        /*005a*/ 	.short	(.L_23 - .L_22)
.L_22:
        /*005c*/ 	.word	0x00000000
        /*0060*/ 	.short	0x0002
        /*0062*/ 	.short	0x0010
        /*0064*/ 	.byte	0x00, 0xf4, 0x21, 0x00


	//----- nvinfo : EIATTR_KPARAM_INFO
	.align		4
.L_23:
        /*0068*/ 	.byte	0x04, 0x17
        /*006a*/ 	.short	(.L_25 - .L_24)
.L_24:
        /*006c*/ 	.word	0x00000000
        /*0070*/ 	.short	0x0001
        /*0072*/ 	.short	0x0008
        /*0074*/ 	.byte	0x00, 0xf4, 0x21, 0x00


	//----- nvinfo : EIATTR_KPARAM_INFO
	.align		4
.L_25:
        /*0078*/ 	.byte	0x04, 0x17
        /*007a*/ 	.short	(.L_27 - .L_26)
.L_26:
        /*007c*/ 	.word	0x00000000
        /*0080*/ 	.short	0x0000
        /*0082*/ 	.short	0x0000
        /*0084*/ 	.byte	0x00, 0xf4, 0x21, 0x00


	//----- nvinfo : EIATTR_SPARSE_MMA_MASK
	.align		4
.L_27:
        /*0088*/ 	.byte	0x03, 0x50
        /*008a*/ 	.short	0x0000


	//----- nvinfo : EIATTR_MAXREG_COUNT
	.align		4
        /*008c*/ 	.byte	0x03, 0x1b
        /*008e*/ 	.short	0x00ff


	//----- nvinfo : EIATTR_EXIT_INSTR_OFFSETS
	.align		4
        /*0090*/ 	.byte	0x04, 0x1c
        /*0092*/ 	.short	(.L_29 - .L_28)


	//   ....[0]....
.L_28:
        /*0094*/ 	.word	0x00001230


	//   ....[1]....
        /*0098*/ 	.word	0x00001300


	//----- nvinfo : EIATTR_REQNTID
	.align		4
.L_29:
        /*009c*/ 	.byte	0x04, 0x10
        /*009e*/ 	.short	(.L_31 - .L_30)
.L_30:
        /*00a0*/ 	.word	0x00000100
        /*00a4*/ 	.word	0x00000001
        /*00a8*/ 	.word	0x00000001


	//----- nvinfo : EIATTR_CBANK_PARAM_SIZE
	.align		4
.L_31:
        /*00ac*/ 	.byte	0x03, 0x19
        /*00ae*/ 	.short	0x0038


	//----- nvinfo : EIATTR_PARAM_CBANK
	.align		4
        /*00b0*/ 	.byte	0x04, 0x0a
        /*00b2*/ 	.short	(.L_33 - .L_32)
	.align		4
.L_32:
        /*00b4*/ 	.word	index@(.nv.constant0.triton_poi_fused__native_batch_norm_legit_no_training_relu_51)
        /*00b8*/ 	.short	0x0210
        /*00ba*/ 	.short	0x0038


	//----- nvinfo : EIATTR_SW_WAR
	.align		4
.L_33:
        /*00bc*/ 	.byte	0x04, 0x36
        /*00be*/ 	.short	(.L_35 - .L_34)
.L_34:
        /*00c0*/ 	.word	0x00000008
.L_35:


//--------------------- .nv.callgraph             --------------------------
	.section	.nv.callgraph,"",@"SHT_CUDA_CALLGRAPH"
	.align	4
	.sectionentsize	8
	.align		4
        /*0000*/ 	.word	0x00000000
	.align		4
        /*0004*/ 	.word	0xffffffff
	.align		4
        /*0008*/ 	.word	0x00000000
	.align		4
        /*000c*/ 	.word	0xfffffffe
	.align		4
        /*0010*/ 	.word	0x00000000
	.align		4
        /*0014*/ 	.word	0xfffffffd
	.align		4
        /*0018*/ 	.word	0x00000000
	.align		4
        /*001c*/ 	.word	0xfffffffc


//--------------------- .nv.constant4             --------------------------
	.section	.nv.constant4,"a",@progbits
	.align	8
	.align		8
.nv.constant4:
        /*0000*/ 	.dword	_$_str
	.align		8
        /*0008*/ 	.dword	_$_str_$_2


//--------------------- .text.triton_poi_fused__native_batch_norm_legit_no_training_relu_51 --------------------------
	.section	.text.triton_poi_fused__native_batch_norm_legit_no_training_relu_51,"ax",@progbits
	.sectionflags	@"SHF_BARRIERS=1"
	.align	128
        .global         triton_poi_fused__native_batch_norm_legit_no_training_relu_51
        .type           triton_poi_fused__native_batch_norm_legit_no_training_relu_51,@function
        .size           triton_poi_fused__native_batch_norm_legit_no_training_relu_51,(.L_x_1 - triton_poi_fused__native_batch_norm_legit_no_training_relu_51)
        .other          triton_poi_fused__native_batch_norm_legit_no_training_relu_51,@"STO_CUDA_ENTRY STV_DEFAULT"
triton_poi_fused__native_batch_norm_legit_no_training_relu_51:
.text.triton_poi_fused__native_batch_norm_legit_no_training_relu_51:
[----:B------:R-:W0:Y:S01]  /*0000*/  LDC R1, c[0x0][0x28] ;  /* 0x00000a00ff017b82 */ /* 0x000e220000000800 */
[----:B------:R-:W1:Y:S07]  /*0010*/  S2R R21, SR_TID.X ;  /* 0x0000000000157919 */ /* 0x000e6e0000002100 */
[----:B------:R-:W2:Y:S01]  /*0020*/  LDC.64 R16, c[0x0][0x210] ;  /* 0x00008400ff107b82 */ /* 0x000ea20000000a00 */
[----:B------:R-:W-:Y:S01]  /*0030*/  ULDC.64 UR6, c[0x0][0x208] ;  /* 0x0000820000067ab9 */ /* 0x000fe20000000a00 */
[----:B------:R-:W3:Y:S01]  /*0040*/  S2R R0, SR_CTAID.Y ;  /* 0x0000000000007919 */ /* 0x000ee20000002600 */
[----:B------:R-:W4:Y:S01]  /*0050*/  S2R R2, SR_CTAID.X ;  /* 0x0000000000027919 */ /* 0x000f220000002500 */
[----:B-1----:R-:W-:Y:S01]  /*0060*/  IMAD.SHL.U32 R3, R21, 0x4, RZ ;  /* 0x0000000415037824 */ /* 0x002fe200078e00ff */
[----:B------:R-:W-:-:S04]  /*0070*/  SHF.R.U32.HI R7, RZ, 0x6, R21 ;  /* 0x00000006ff077819 */ /* 0x000fc80000011615 */
[----:B------:R-:W-:Y:S02]  /*0080*/  LOP3.LUT R5, R3, 0xfc, RZ, 0xc0, !PT ;  /* 0x000000fc03057812 */ /* 0x000fe400078ec0ff */
[----:B------:R-:W-:Y:S01]  /*0090*/  SGXT.U32 R7, R7, 0x2 ;  /* 0x000000020707781a */ /* 0x000fe20000000000 */
[----:B----4-:R-:W-:Y:S01]  /*00a0*/  IMAD.SHL.U32 R2, R2, 0x10, RZ ;  /* 0x0000001002027824 */ /* 0x010fe200078e00ff */
[----:B---3--:R-:W-:-:S04]  /*00b0*/  PRMT R5, R5, 0x6540, R0 ;  /* 0x0000654005057816 */ /* 0x008fc80000000000 */
[C---:B------:R-:W-:Y:S01]  /*00c0*/  ISETP.GE.AND P0, PT, R5.reuse, 0x300, PT ;  /* 0x000003000500780c */ /* 0x040fe20003f06270 */
[----:B------:R-:W-:Y:S01]  /*00d0*/  IMAD.HI R4, R5, 0x2aaaaaab, RZ ;  /* 0x2aaaaaab05047827 */ /* 0x000fe200078e02ff */
[----:B------:R-:W-:Y:S02]  /*00e0*/  LOP3.LUT R18, R2, R7, RZ, 0xfc, !PT ;  /* 0x0000000702127212 */ /* 0x000fe400078efcff */
[----:B------:R-:W-:Y:S02]  /*00f0*/  CS2R R6, SRZ ;  /* 0x0000000000067805 */ /* 0x000fe4000001ff00 */
[----:B------:R-:W-:Y:S02]  /*0100*/  SHF.R.U32.HI R9, RZ, 0x1f, R4 ;  /* 0x0000001fff097819 */ /* 0x000fe40000011604 */
[----:B------:R-:W-:Y:S02]  /*0110*/  ISETP.LT.AND P1, PT, R18, 0x40, !P0 ;  /* 0x000000401200780c */ /* 0x000fe40004721270 */
[----:B------:R-:W-:-:S02]  /*0120*/  LEA.HI.SX32 R4, R4, R9, 0x1b ;  /* 0x0000000904047211 */ /* 0x000fc400078fdaff */
[----:B------:R-:W-:-:S03]  /*0130*/  LOP3.LUT R8, R18, 0x4, RZ, 0xfc, !PT ;  /* 0x0000000412087812 */ /* 0x000fc600078efcff */
[----:B------:R-:W-:Y:S01]  /*0140*/  IMAD R5, R4, -0xc0, R5 ;  /* 0xffffff4004057824 */ /* 0x000fe200078e0205 */
[----:B------:R-:W-:Y:S02]  /*0150*/  ISETP.LT.AND P2, PT, R8, 0x40, !P0 ;  /* 0x000000400800780c */ /* 0x000fe40004741270 */
[----:B------:R-:W-:Y:S01]  /*0160*/  CS2R R8, SRZ ;  /* 0x0000000000087805 */ /* 0x000fe2000001ff00 */
[----:B------:R-:W-:Y:S01]  /*0170*/  IMAD R19, R4, 0x3000, R5 ;  /* 0x0000300004137824 */ /* 0x000fe200078e0205 */
[----:B------:R-:W-:-:S03]  /*0180*/  CS2R R4, SRZ ;  /* 0x0000000000047805 */ /* 0x000fc6000001ff00 */
[----:B------:R-:W-:-:S04]  /*0190*/  IMAD R19, R18, 0xc0, R19 ;  /* 0x000000c012137824 */ /* 0x000fc800078e0213 */
[----:B--2---:R-:W-:-:S05]  /*01a0*/  IMAD.WIDE R14, R19, 0x4, R16 ;  /* 0x00000004130e7825 */ /* 0x004fca00078e0210 */
[----:B------:R1:W2:Y:S01]  /*01b0*/  @P1 LDG.E.EL.128 R4, desc[UR6][R14.64] ;  /* 0x000000060e041981 */ /* 0x0002a2000c2e1d00 */
[----:B------:R-:W-:Y:S01]  /*01c0*/  VIADD R23, R19, 0x300 ;  /* 0x0000030013177836 */ /* 0x000fe20000000000 */
[----:B------:R-:W-:Y:S02]  /*01d0*/  CS2R R10, SRZ ;  /* 0x00000000000a7805 */ /* 0x000fe4000001ff00 */
[----:B------:R-:W-:Y:S01]  /*01e0*/  LOP3.LUT R12, R18, 0x8, RZ, 0xfc, !PT ;  /* 0x00000008120c7812 */ /* 0x000fe200078efcff */
[----:B------:R-:W-:-:S03]  /*01f0*/  IMAD.WIDE R22, R23, 0x4, R16 ;  /* 0x0000000417167825 */ /* 0x000fc600078e0210 */
[----:B------:R-:W-:Y:S02]  /*0200*/  ISETP.LT.AND P1, PT, R12, 0x40, !P0 ;  /* 0x000000400c00780c */ /* 0x000fe40004721270 */
[----:B------:R3:W4:Y:S01]  /*0210*/  @P2 LDG.E.EL.128 R8, desc[UR6][R22.64] ;  /* 0x0000000616082981 */ /* 0x000722000c2e1d00 */
[----:B------:R-:W-:Y:S01]  /*0220*/  VIADD R25, R19, 0x600 ;  /* 0x0000060013197836 */ /* 0x000fe20000000000 */
[----:B------:R-:W-:Y:S02]  /*0230*/  CS2R R12, SRZ ;  /* 0x00000000000c7805 */ /* 0x000fe4000001ff00 */
[----:B-1----:R-:W-:Y:S01]  /*0240*/  CS2R R14, SRZ ;  /* 0x00000000000e7805 */ /* 0x002fe2000001ff00 */
[----:B------:R-:W-:-:S06]  /*0250*/  IMAD.WIDE R24, R25, 0x4, R16 ;  /* 0x0000000419187825 */ /* 0x000fcc00078e0210 */
[----:B------:R-:W5:Y:S01]  /*0260*/  @P1 LDG.E.EL.128 R12, desc[UR6][R24.64] ;  /* 0x00000006180c1981 */ /* 0x000f62000c2e1d00 */
[----:B------:R-:W-:Y:S01]  /*0270*/  LOP3.LUT R18, R18, 0xc, RZ, 0xfc, !PT ;  /* 0x0000000c12127812 */ /* 0x000fe200078efcff */
[----:B------:R-:W-:-:S03]  /*0280*/  VIADD R27, R19, 0x900 ;  /* 0x00000900131b7836 */ /* 0x000fc60000000000 */
[----:B------:R-:W-:Y:S01]  /*0290*/  ISETP.LT.AND P0, PT, R18, 0x40, !P0 ;  /* 0x000000401200780c */ /* 0x000fe20004701270 */
[----:B------:R-:W-:Y:S01]  /*02a0*/  IMAD.WIDE R26, R27, 0x4, R16 ;  /* 0x000000041b1a7825 */ /* 0x000fe200078e0210 */
[----:B------:R-:W-:Y:S02]  /*02b0*/  CS2R R16, SRZ ;  /* 0x0000000000107805 */ /* 0x000fe4000001ff00 */
[----:B------:R-:W-:-:S09]  /*02c0*/  CS2R R18, SRZ ;  /* 0x0000000000127805 */ /* 0x000fd2000001ff00 */
[----:B------:R1:W5:Y:S01]  /*02d0*/  @P0 LDG.E.EL.128 R16, desc[UR6][R26.64] ;  /* 0x000000061a100981 */ /* 0x000362000c2e1d00 */
[----:B------:R-:W1:Y:S01]  /*02e0*/  S2UR UR5, SR_CgaCtaId ;  /* 0x00000000000579c3 */ /* 0x000e620000008800 */
[----:B------:R-:W-:Y:S01]  /*02f0*/  UMOV UR4, 0x400 ;  /* 0x0000040000047882 */ /* 0x000fe20000000000 */
[----:B------:R-:W-:Y:S02]  /*0300*/  SHF.R.U32.HI R20, RZ, 0x2, R21 ;  /* 0x00000002ff147819 */ /* 0x000fe40000011615 */
[----:B---3--:R-:W-:Y:S02]  /*0310*/  LOP3.LUT R22, R3, 0x3fc, RZ, 0xc0, !PT ;  /* 0x000003fc03167812 */ /* 0x008fe400078ec0ff */
[----:B------:R-:W-:Y:S02]  /*0320*/  LOP3.LUT R20, R20, 0x30, RZ, 0xc0, !PT ;  /* 0x0000003014147812 */ /* 0x000fe400078ec0ff */
[----:B------:R-:W-:Y:S01]  /*0330*/  PRMT R29, R21, 0x6540, R0 ;  /* 0x00006540151d7816 */ /* 0x000fe20000000000 */
[----:B01----:R-:W0:Y:S03]  /*0340*/  LDC.64 R26, c[0x0][0x220] ;  /* 0x00008800ff1a7b82 */ /* 0x003e260000000a00 */
[----:B------:R-:W-:Y:S01]  /*0350*/  ISETP.GE.AND P0, PT, R29, 0x300, PT ;  /* 0x000003001d00780c */ /* 0x000fe20003f06270 */
[----:B------:R-:W-:-:S06]  /*0360*/  UPRMT UR4, UR5, 0x654, UR4 ;  /* 0x0000065405047896 */ /* 0x000fcc0008000004 */
[----:B------:R-:W-:Y:S02]  /*0370*/  IADD3 R23, R20, UR4, RZ ;  /* 0x0000000414177c10 */ /* 0x000fe4000fffe0ff */
[----:B------:R-:W-:-:S03]  /*0380*/  LOP3.LUT R20, R21, 0xff, RZ, 0xc0, !PT ;  /* 0x000000ff15147812 */ /* 0x000fc600078ec0ff */
[----:B------:R-:W-:Y:S01]  /*0390*/  IMAD R22, R22, 0x4, R23 ;  /* 0x0000000416167824 */ /* 0x000fe200078e0217 */
[----:B------:R-:W-:-:S04]  /*03a0*/  LEA R20, R20, UR4, 0x2 ;  /* 0x0000000414147c11 */ /* 0x000fc8000f8e10ff */
[----:B--2---:R-:W-:Y:S01]  /*03b0*/  STS.128 [R22], R4 ;  /* 0x0000000416007388 */ /* 0x004fe20000000c00 */
[----:B------:R-:W-:Y:S06]  /*03c0*/  BAR.SYNC.DEFER_BLOCKING 0x0 ;  /* 0x0000000000007b1d */ /* 0x000fec0000010000 */
[----:B------:R-:W-:Y:S04]  /*03d0*/  LDS R25, [R20] ;  /* 0x0000000014197984 */ /* 0x000fe80000000800 */
[----:B------:R-:W-:Y:S04]  /*03e0*/  LDS R24, [R20+0x410] ;  /* 0x0004100014187984 */ /* 0x000fe80000000800 */
[----:B------:R-:W-:Y:S04]  /*03f0*/  LDS R23, [R20+0x820] ;  /* 0x0008200014177984 */ /* 0x000fe80000000800 */
[----:B------:R-:W-:Y:S01]  /*0400*/  LDS R28, [R20+0xc30] ;  /* 0x000c3000141c7984 */ /* 0x000fe20000000800 */
[----:B------:R-:W-:Y:S06]  /*0410*/  BAR.SYNC.DEFER_BLOCKING 0x0 ;  /* 0x0000000000007b1d */ /* 0x000fec0000010000 */
[----:B----4-:R1:W-:Y:S02]  /*0420*/  STS.128 [R22], R8 ;  /* 0x0000000816007388 */ /* 0x0103e40000000c00 */
[----:B------:R-:W-:Y:S01]  /*0430*/  BAR.SYNC.DEFER_BLOCKING 0x0 ;  /* 0x0000000000007b1d */ /* 0x000fe20000010000 */
[----:B-1----:R-:W-:-:S07]  /*0440*/  IMAD.HI R8, R29, 0x2aaaaaab, RZ ;  /* 0x2aaaaaab1d087827 */ /* 0x002fce00078e02ff */
[----:B------:R-:W1:Y:S01]  /*0450*/  LDC.64 R10, c[0x0][0x230] ;  /* 0x00008c00ff0a7b82 */ /* 0x000e620000000a00 */
[----:B------:R-:W-:-:S04]  /*0460*/  SHF.R.U32.HI R9, RZ, 0x1f, R8 ;  /* 0x0000001fff097819 */ /* 0x000fc80000011608 */
[----:B------:R-:W-:Y:S01]  /*0470*/  LEA.HI R8, R8, R9, RZ, 0x1b ;  /* 0x0000000908087211 */ /* 0x000fe200078fd8ff */
[----:B------:R-:W2:Y:S04]  /*0480*/  LDS R4, [R20] ;  /* 0x0000000014047984 */ /* 0x000ea80000000800 */
[----:B------:R-:W3:Y:S04]  /*0490*/  LDS R7, [R20+0x410] ;  /* 0x0004100014077984 */ /* 0x000ee80000000800 */
[----:B------:R-:W4:Y:S04]  /*04a0*/  LDS R6, [R20+0x820] ;  /* 0x0008200014067984 */ /* 0x000f280000000800 */
[----:B------:R-:W1:Y:S01]  /*04b0*/  LDS R5, [R20+0xc30] ;  /* 0x000c300014057984 */ /* 0x000e620000000800 */
[----:B------:R-:W-:Y:S06]  /*04c0*/  BAR.SYNC.DEFER_BLOCKING 0x0 ;  /* 0x0000000000007b1d */ /* 0x000fec0000010000 */
[----:B-----5:R5:W-:Y:S02]  /*04d0*/  STS.128 [R22], R12 ;  /* 0x0000000c16007388 */ /* 0x020be40000000c00 */
[----:B------:R-:W-:Y:S01]  /*04e0*/  BAR.SYNC.DEFER_BLOCKING 0x0 ;  /* 0x0000000000007b1d */ /* 0x000fe20000010000 */
[----:B-----5:R-:W-:-:S07]  /*04f0*/  IMAD R15, R8, -0xc0, R29 ;  /* 0xffffff40080f7824 */ /* 0x020fce00078e021d */
[----:B------:R-:W5:Y:S01]  /*0500*/  LDC.64 R8, c[0x0][0x218] ;  /* 0x00008600ff087b82 */ /* 0x000f620000000a00 */
[----:B0-----:R-:W-:Y:S01]  /*0510*/  IMAD.WIDE R26, R15, 0x4, R26 ;  /* 0x000000040f1a7825 */ /* 0x001fe200078e021a */
[----:B------:R-:W0:Y:S04]  /*0520*/  LDS R29, [R20] ;  /* 0x00000000141d7984 */ /* 0x000e280000000800 */
[----:B------:R-:W0:Y:S04]  /*0530*/  LDS R14, [R20+0x410] ;  /* 0x00041000140e7984 */ /* 0x000e280000000800 */
[----:B------:R-:W0:Y:S04]  /*0540*/  LDS R13, [R20+0x820] ;  /* 0x00082000140d7984 */ /* 0x000e280000000800 */
[----:B------:R-:W0:Y:S01]  /*0550*/  LDS R12, [R20+0xc30] ;  /* 0x000c3000140c7984 */ /* 0x000e220000000800 */
[----:B------:R-:W-:Y:S06]  /*0560*/  BAR.SYNC.DEFER_BLOCKING 0x0 ;  /* 0x0000000000007b1d */ /* 0x000fec0000010000 */
[----:B------:R1:W-:Y:S02]  /*0570*/  STS.128 [R22], R16 ;  /* 0x0000001016007388 */ /* 0x0003e40000000c00 */
[----:B------:R-:W-:Y:S01]  /*0580*/  BAR.SYNC.DEFER_BLOCKING 0x0 ;  /* 0x0000000000007b1d */ /* 0x000fe20000010000 */
[----:B-1----:R-:W-:-:S06]  /*0590*/  IMAD.MOV.U32 R16, RZ, RZ, RZ ;  /* 0x000000ffff107224 */ /* 0x002fcc00078e00ff */
[----:B------:R1:W2:Y:S01]  /*05a0*/  @!P0 LDG.E.EL R16, desc[UR6][R26.64] ;  /* 0x000000061a108981 */ /* 0x0002a2000c2e1900 */
[----:B-----5:R-:W-:-:S03]  /*05b0*/  IMAD.WIDE R8, R15, 0x4, R8 ;  /* 0x000000040f087825 */ /* 0x020fc600078e0208 */
[----:B------:R-:W5:Y:S01]  /*05c0*/  LDS R17, [R20] ;  /* 0x0000000014117984 */ /* 0x000f620000000800 */
[----:B------:R-:W-:-:S03]  /*05d0*/  IMAD.WIDE R10, R15, 0x4, R10 ;  /* 0x000000040f0a7825 */ /* 0x000fc600078e020a */
[----:B------:R-:W0:Y:S01]  /*05e0*/  LDS R19, [R20+0x410] ;  /* 0x0004100014137984 */ /* 0x000e220000000800 */
[----:B-1----:R-:W-:-:S06]  /*05f0*/  IMAD.MOV.U32 R26, RZ, RZ, RZ ;  /* 0x000000ffff1a7224 */ /* 0x002fcc00078e00ff */
[----:B------:R1:W3:Y:S01]  /*0600*/  @!P0 LDG.E.EL R26, desc[UR6][R8.64] ;  /* 0x00000006081a8981 */ /* 0x0002e2000c2e1900 */
[----:B------:R-:W-:Y:S01]  /*0610*/  IMAD.MOV.U32 R18, RZ, RZ, RZ ;  /* 0x000000ffff127224 */ /* 0x000fe200078e00ff */
[----:B-1----:R-:W1:Y:S02]  /*0620*/  LDC.64 R8, c[0x0][0x228] ;  /* 0x00008a00ff087b82 */ /* 0x002e640000000a00 */
[----:B-1----:R-:W-:Y:S01]  /*0630*/  IMAD.WIDE R8, R15, 0x4, R8 ;  /* 0x000000040f087825 */ /* 0x002fe200078e0208 */
[----:B------:R-:W-:-:S04]  /*0640*/  HFMA2.MMA R15, -RZ, RZ, 0, 0 ;  /* 0x00000000ff0f7435 */ /* 0x000fc800000001ff */
[----:B------:R1:W5:Y:S06]  /*0650*/  @!P0 LDG.E.EL R18, desc[UR6][R8.64] ;  /* 0x0000000608128981 */ /* 0x00036c000c2e1900 */
[----:B------:R0:W5:Y:S01]  /*0660*/  @!P0 LDG.E.EL R15, desc[UR6][R10.64] ;  /* 0x000000060a0f8981 */ /* 0x000162000c2e1900 */
[----:B------:R-:W4:Y:S01]  /*0670*/  S2UR UR4, SR_CgaCtaId ;  /* 0x00000000000479c3 */ /* 0x000f220000008800 */
[----:B------:R-:W-:Y:S01]  /*0680*/  SHF.R.U32.HI R21, RZ, 0x2, R21 ;  /* 0x00000002ff157819 */ /* 0x000fe20000011615 */
[----:B------:R-:W-:Y:S01]  /*0690*/  UMOV UR5, 0x400 ;  /* 0x0000040000057882 */ /* 0x000fe20000000000 */
[----:B-1----:R-:W1:Y:S01]  /*06a0*/  LDS R9, [R20+0x820] ;  /* 0x0008200014097984 */ /* 0x002e620000000800 */
[----:B------:R-:W-:Y:S01]  /*06b0*/  IMAD.MOV.U32 R8, RZ, RZ, 0x3e800000 ;  /* 0x3e800000ff087424 */ /* 0x000fe200078e00ff */
[----:B------:R-:W-:-:S02]  /*06c0*/  SGXT.U32 R21, R21, 0x6 ;  /* 0x000000061515781a */ /* 0x000fc40000000000 */
[----:B0-----:R-:W0:Y:S02]  /*06d0*/  LDS R11, [R20+0xc30] ;  /* 0x000c3000140b7984 */ /* 0x001e240000000800 */
[----:B------:R-:W-:Y:S01]  /*06e0*/  PRMT R0, R21, 0x6540, R0 ;  /* 0x0000654015007816 */ /* 0x000fe20000000000 */
[----:B----4-:R-:W-:Y:S01]  /*06f0*/  UPRMT UR4, UR4, 0x654, UR5 ;  /* 0x0000065404047896 */ /* 0x010fe20008000005 */
[----:B------:R-:W-:Y:S01]  /*0700*/  BAR.SYNC.DEFER_BLOCKING 0x0 ;  /* 0x0000000000007b1d */ /* 0x000fe20000010000 */
[----:B--2---:R-:W-:-:S05]  /*0710*/  FADD R22, R16, 0.0010000000474974513054 ;  /* 0x3a83126f10167421 */ /* 0x004fca0000000000 */
[----:B------:R-:W2:Y:S01]  /*0720*/  S2R R16, SR_TID.X ;  /* 0x0000000000107919 */ /* 0x000ea20000002100 */
[----:B------:R-:W4:Y:S01]  /*0730*/  MUFU.SQRT R27, R22 ;  /* 0x00000016001b7308 */ /* 0x000f220000002000 */
[--C-:B---3--:R-:W-:Y:S01]  /*0740*/  FADD R4, R4, -R26.reuse ;  /* 0x8000001a04047221 */ /* 0x108fe20000000000 */
[--C-:B------:R-:W-:Y:S01]  /*0750*/  FADD R7, R7, -R26.reuse ;  /* 0x8000001a07077221 */ /* 0x100fe20000000000 */
[--C-:B------:R-:W-:Y:S01]  /*0760*/  FADD R25, R25, -R26.reuse ;  /* 0x8000001a19197221 */ /* 0x100fe20000000000 */
[C---:B----4-:R-:W-:Y:S01]  /*0770*/  FSETP.GT.AND P0, PT, R27.reuse, 8.50705917302346158658e+37, PT ;  /* 0x7e8000001b00780b */ /* 0x050fe20003f04000 */
[--C-:B------:R-:W-:Y:S01]  /*0780*/  FADD R21, R24, -R26.reuse ;  /* 0x8000001a18157221 */ /* 0x100fe20000000000 */
[----:B------:R-:W-:Y:S01]  /*0790*/  FSETP.GEU.AND P1, PT, R27, 1.175494350822287508e-38, PT ;  /* 0x008000001b00780b */ /* 0x000fe20003f2e000 */
[--C-:B------:R-:W-:Y:S01]  /*07a0*/  FADD R23, R23, -R26.reuse ;  /* 0x8000001a17177221 */ /* 0x100fe20000000000 */
[----:B------:R-:W-:Y:S01]  /*07b0*/  FSEL R8, R8, 1, P0 ;  /* 0x3f80000008087808 */ /* 0x000fe20000000000 */
[--C-:B------:R-:W-:Y:S01]  /*07c0*/  FADD R6, R6, -R26.reuse ;  /* 0x8000001a06067221 */ /* 0x100fe20000000000 */
[--C-:B------:R-:W-:Y:S01]  /*07d0*/  FADD R5, R5, -R26.reuse ;  /* 0x8000001a05057221 */ /* 0x100fe20000000000 */
[--C-:B------:R-:W-:Y:S01]  /*07e0*/  FADD R29, R29, -R26.reuse ;  /* 0x8000001a1d1d7221 */ /* 0x100fe20000000000 */
[--C-:B------:R-:W-:Y:S01]  /*07f0*/  FADD R14, R14, -R26.reuse ;  /* 0x8000001a0e0e7221 */ /* 0x100fe20000000000 */
[--C-:B------:R-:W-:Y:S01]  /*0800*/  FADD R13, R13, -R26.reuse ;  /* 0x8000001a0d0d7221 */ /* 0x100fe20000000000 */
[--C-:B------:R-:W-:Y:S01]  /*0810*/  FADD R12, R12, -R26.reuse ;  /* 0x8000001a0c0c7221 */ /* 0x100fe20000000000 */
[--C-:B-----5:R-:W-:Y:S01]  /*0820*/  FADD R17, R17, -R26.reuse ;  /* 0x8000001a11117221 */ /* 0x120fe20000000000 */
[--C-:B------:R-:W-:Y:S01]  /*0830*/  FADD R19, R19, -R26.reuse ;  /* 0x8000001a13137221 */ /* 0x100fe20000000000 */
[----:B------:R-:W-:Y:S01]  /*0840*/  @P0 FMUL R27, R27, 0.25 ;  /* 0x3e8000001b1b0820 */ /* 0x000fe20000400000 */
[--C-:B-1----:R-:W-:Y:S01]  /*0850*/  FADD R9, R9, -R26.reuse ;  /* 0x8000001a09097221 */ /* 0x102fe20000000000 */
[----:B------:R-:W-:Y:S01]  /*0860*/  @!P1 FMUL R8, R8, 16777216 ;  /* 0x4b80000008089820 */ /* 0x000fe20000400000 */
[----:B0-----:R-:W-:Y:S01]  /*0870*/  FADD R11, R11, -R26 ;  /* 0x8000001a0b0b7221 */ /* 0x001fe20000000000 */
[----:B------:R-:W-:-:S04]  /*0880*/  @!P1 FMUL R27, R27, 16777216 ;  /* 0x4b8000001b1b9820 */ /* 0x000fc80000400000 */
[----:B------:R0:W1:Y:S02]  /*0890*/  MUFU.RCP R10, R27 ;  /* 0x0000001b000a7308 */ /* 0x0000640000001000 */
[----:B0-----:R-:W-:Y:S01]  /*08a0*/  FADD R27, R28, -R26 ;  /* 0x8000001a1c1b7221 */ /* 0x001fe20000000000 */
[----:B-1----:R-:W-:Y:S01]  /*08b0*/  FMUL R10, R10, R8 ;  /* 0x000000080a0a7220 */ /* 0x002fe20000400000 */
[----:B--2---:R-:W-:-:S03]  /*08c0*/  IMAD.SHL.U32 R8, R16, 0x10, RZ ;  /* 0x0000001010087824 */ /* 0x004fc600078e00ff */
[C---:B------:R-:W-:Y:S01]  /*08d0*/  FMUL R4, R10.reuse, R4 ;  /* 0x000000040a047220 */ /* 0x040fe20000400000 */
[----:B------:R-:W-:Y:S01]  /*08e0*/  FMUL R26, R10, R7 ;  /* 0x000000070a1a7220 */ /* 0x000fe20000400000 */
[----:B------:R-:W-:Y:S01]  /*08f0*/  LOP3.LUT R8, R8, 0xff0, RZ, 0xc0, !PT ;  /* 0x00000ff008087812 */ /* 0x000fe200078ec0ff */
[C---:B------:R-:W-:Y:S01]  /*0900*/  FMUL R28, R10.reuse, R27 ;  /* 0x0000001b0a1c7220 */ /* 0x040fe20000400000 */
[----:B------:R-:W-:Y:S01]  /*0910*/  FMUL R24, R10, R5 ;  /* 0x000000050a187220 */ /* 0x000fe20000400000 */
[-CC-:B------:R-:W-:Y:S01]  /*0920*/  FFMA R4, R4, R18.reuse, R15.reuse ;  /* 0x0000001204047223 */ /* 0x180fe2000000000f */
[----:B------:R-:W-:Y:S01]  /*0930*/  LEA.HI R20, R8, UR4, RZ, 0x1e ;  /* 0x0000000408147c11 */ /* 0x000fe2000f8ff0ff */
[----:B------:R-:W-:Y:S01]  /*0940*/  FMUL R5, R10, R21 ;  /* 0x000000150a057220 */ /* 0x000fe20000400000 */
[-CC-:B------:R-:W-:Y:S01]  /*0950*/  FFMA R28, R28, R18.reuse, R15.reuse ;  /* 0x000000121c1c7223 */ /* 0x180fe2000000000f */
[----:B------:R-:W-:Y:S01]  /*0960*/  FFMA R26, R26, R18, R15 ;  /* 0x000000121a1a7223 */ /* 0x000fe2000000000f */
[----:B------:R-:W-:Y:S01]  /*0970*/  FMUL R23, R10, R23 ;  /* 0x000000170a177220 */ /* 0x000fe20000400000 */
[----:B------:R-:W-:-:S02]  /*0980*/  IMAD R8, R8, 0x4, R20 ;  /* 0x0000000408087824 */ /* 0x000fc400078e0214 */
[C---:B------:R-:W-:Y:S01]  /*0990*/  FMUL R20, R10.reuse, R13 ;  /* 0x0000000d0a147220 */ /* 0x040fe20000400000 */
        /* <DEDUP_REMOVED lines=8> */
[----:B------:R-:W-:Y:S01]  /*0a20*/  FMUL R10, R10, R11 ;  /* 0x0000000b0a0a7220 */ /* 0x000fe20000400000 */
[-CC-:B------:R-:W-:Y:S01]  /*0a30*/  FFMA R5, R5, R18.reuse, R15.reuse ;  /* 0x0000001205057223 */ /* 0x180fe2000000000f */
[----:B------:R-:W-:Y:S01]  /*0a40*/  FSETP.GEU.AND P1, PT, R4, RZ, PT ;  /* 0x000000ff0400720b */ /* 0x000fe20003f2e000 */
[-CC-:B------:R-:W-:Y:S01]  /*0a50*/  FFMA R23, R23, R18.reuse, R15.reuse ;  /* 0x0000001217177223 */ /* 0x180fe2000000000f */
[-CC-:B------:R-:W-:Y:S01]  /*0a60*/  FFMA R20, R20, R18.reuse, R15.reuse ;  /* 0x0000001214147223 */ /* 0x180fe2000000000f */
[----:B------:R-:W-:Y:S01]  /*0a70*/  FSETP.GEU.AND P2, PT, R28, RZ, PT ;  /* 0x000000ff1c00720b */ /* 0x000fe20003f4e000 */
[-CC-:B------:R-:W-:Y:S01]  /*0a80*/  FFMA R14, R14, R18.reuse, R15.reuse ;  /* 0x000000120e0e7223 */ /* 0x180fe2000000000f */
[----:B------:R-:W-:Y:S01]  /*0a90*/  FSETP.GEU.AND P0, PT, R26, RZ, PT ;  /* 0x000000ff1a00720b */ /* 0x000fe20003f0e000 */
[-CC-:B------:R-:W-:Y:S01]  /*0aa0*/  FFMA R7, R7, R18.reuse, R15.reuse ;  /* 0x0000001207077223 */ /* 0x180fe2000000000f */
[-CC-:B------:R-:W-:Y:S01]  /*0ab0*/  FFMA R6, R6, R18.reuse, R15.reuse ;  /* 0x0000001206067223 */ /* 0x180fe2000000000f */
[-CC-:B------:R-:W-:Y:S01]  /*0ac0*/  FFMA R24, R24, R18.reuse, R15.reuse ;  /* 0x0000001218187223 */ /* 0x180fe2000000000f */
[-CC-:B------:R-:W-:Y:S01]  /*0ad0*/  FFMA R22, R22, R18.reuse, R15.reuse ;  /* 0x0000001216167223 */ /* 0x180fe2000000000f */
[-CC-:B------:R-:W-:Y:S01]  /*0ae0*/  FFMA R12, R12, R18.reuse, R15.reuse ;  /* 0x000000120c0c7223 */ /* 0x180fe2000000000f */
[-CC-:B------:R-:W-:Y:S01]  /*0af0*/  FFMA R17, R17, R18.reuse, R15.reuse ;  /* 0x0000001211117223 */ /* 0x180fe2000000000f */
[-CC-:B------:R-:W-:Y:S01]  /*0b00*/  FFMA R19, R19, R18.reuse, R15.reuse ;  /* 0x0000001213137223 */ /* 0x180fe2000000000f */
[-CC-:B------:R-:W-:Y:S01]  /*0b10*/  FFMA R9, R9, R18.reuse, R15.reuse ;  /* 0x0000001209097223 */ /* 0x180fe2000000000f */
[----:B------:R-:W-:Y:S01]  /*0b20*/  FFMA R10, R10, R18, R15 ;  /* 0x000000120a0a7223 */ /* 0x000fe2000000000f */
[----:B------:R-:W-:Y:S01]  /*0b30*/  FSEL R13, R4, RZ, P1 ;  /* 0x000000ff040d7208 */ /* 0x000fe20000800000 */
[----:B------:R-:W-:Y:S01]  /*0b40*/  IMAD.SHL.U32 R4, R16, 0x4, RZ ;  /* 0x0000000410047824 */ /* 0x000fe200078e00ff */
[----:B------:R-:W-:-:S02]  /*0b50*/  FSETP.GEU.AND P4, PT, R5, RZ, PT ;  /* 0x000000ff0500720b */ /* 0x000fc40003f8e000 */
[----:B------:R-:W-:Y:S01]  /*0b60*/  FSEL R11, R28, RZ, P2 ;  /* 0x000000ff1c0b7208 */ /* 0x000fe20001000000 */
[----:B------:R0:W-:Y:S01]  /*0b70*/  STS [R8+0x10], R13 ;  /* 0x0000100d08007388 */ /* 0x0001e20000000800 */
[----:B------:R-:W-:Y:S02]  /*0b80*/  FSEL R15, R26, RZ, P0 ;  /* 0x000000ff1a0f7208 */ /* 0x000fe40000000000 */
[----:B------:R-:W-:Y:S01]  /*0b90*/  FSETP.GEU.AND P3, PT, R23, RZ, PT ;  /* 0x000000ff1700720b */ /* 0x000fe20003f6e000 */
[----:B------:R1:W-:Y:S01]  /*0ba0*/  STS [R8+0xc], R11 ;  /* 0x00000c0b08007388 */ /* 0x0003e20000000800 */
[----:B------:R-:W-:Y:S02]  /*0bb0*/  FSETP.GEU.AND P0, PT, R20, RZ, PT ;  /* 0x000000ff1400720b */ /* 0x000fe40003f0e000 */
[----:B------:R-:W-:Y:S01]  /*0bc0*/  FSETP.GEU.AND P1, PT, R14, RZ, PT ;  /* 0x000000ff0e00720b */ /* 0x000fe20003f2e000 */
[----:B------:R-:W-:Y:S01]  /*0bd0*/  STS [R8+0x14], R15 ;  /* 0x0000140f08007388 */ /* 0x000fe20000000800 */
[----:B------:R-:W-:-:S02]  /*0be0*/  FSEL R5, R5, RZ, P4 ;  /* 0x000000ff05057208 */ /* 0x000fc40002000000 */
[----:B------:R-:W-:Y:S02]  /*0bf0*/  FSEL R23, R23, RZ, P3 ;  /* 0x000000ff17177208 */ /* 0x000fe40001800000 */
[----:B0-----:R-:W-:Y:S01]  /*0c00*/  FSEL R13, R20, RZ, P0 ;  /* 0x000000ff140d7208 */ /* 0x001fe20000000000 */
[----:B------:R0:W-:Y:S01]  /*0c10*/  STS [R8+0x4], R5 ;  /* 0x0000040508007388 */ /* 0x0001e20000000800 */
[----:B------:R-:W-:Y:S02]  /*0c20*/  FSETP.GEU.AND P3, PT, R24, RZ, PT ;  /* 0x000000ff1800720b */ /* 0x000fe40003f6e000 */
[----:B-1----:R-:W-:Y:S01]  /*0c30*/  FSEL R11, R14, RZ, P1 ;  /* 0x000000ff0e0b7208 */ /* 0x002fe20000800000 */
[----:B------:R1:W-:Y:S01]  /*0c40*/  STS [R8+0x8], R23 ;  /* 0x0000081708007388 */ /* 0x0003e20000000800 */
[----:B------:R-:W-:Y:S02]  /*0c50*/  FSETP.GEU.AND P0, PT, R9, RZ, PT ;  /* 0x000000ff0900720b */ /* 0x000fe40003f0e000 */
[----:B------:R-:W-:Y:S01]  /*0c60*/  FSETP.GEU.AND P2, PT, R22, RZ, PT ;  /* 0x000000ff1600720b */ /* 0x000fe20003f4e000 */
[----:B------:R-:W-:Y:S01]  /*0c70*/  STS [R8+0x24], R11 ;  /* 0x0000240b08007388 */ /* 0x000fe20000000800 */
[----:B------:R-:W-:-:S02]  /*0c80*/  FSETP.GEU.AND P1, PT, R19, RZ, PT ;  /* 0x000000ff1300720b */ /* 0x000fc40003f2e000 */
[----:B0-----:R-:W-:Y:S01]  /*0c90*/  FSEL R5, R24, RZ, P3 ;  /* 0x000000ff18057208 */ /* 0x001fe20001800000 */
[----:B------:R-:W-:Y:S01]  /*0ca0*/  STS [R8+0x28], R13 ;  /* 0x0000280d08007388 */ /* 0x000fe20000000800 */
[----:B------:R-:W-:Y:S02]  /*0cb0*/  FSEL R9, R9, RZ, P0 ;  /* 0x000000ff09097208 */ /* 0x000fe40000000000 */
[----:B-1----:R-:W-:Y:S01]  /*0cc0*/  FSEL R23, R22, RZ, P2 ;  /* 0x000000ff16177208 */ /* 0x002fe20001000000 */
[----:B------:R0:W-:Y:S01]  /*0cd0*/  STS [R8+0x1c], R5 ;  /* 0x00001c0508007388 */ /* 0x0001e20000000800 */
[----:B------:R-:W-:Y:S02]  /*0ce0*/  FSEL R19, R19, RZ, P1 ;  /* 0x000000ff13137208 */ /* 0x000fe40000800000 */
[----:B------:R-:W-:Y:S01]  /*0cf0*/  FSETP.GEU.AND P4, PT, R6, RZ, PT ;  /* 0x000000ff0600720b */ /* 0x000fe20003f8e000 */
[----:B------:R-:W-:Y:S01]  /*0d00*/  STS [R8+0x38], R9 ;  /* 0x0000380908007388 */ /* 0x000fe20000000800 */
[----:B------:R-:W-:-:S02]  /*0d10*/  FSETP.GEU.AND P3, PT, R12, RZ, PT ;  /* 0x000000ff0c00720b */ /* 0x000fc40003f6e000 */
[----:B------:R-:W-:Y:S01]  /*0d20*/  FSETP.GEU.AND P2, PT, R17, RZ, PT ;  /* 0x000000ff1100720b */ /* 0x000fe20003f4e000 */
[----:B------:R1:W-:Y:S01]  /*0d30*/  STS [R8+0x20], R23 ;  /* 0x0000201708007388 */ /* 0x0003e20000000800 */
[----:B------:R-:W-:Y:S02]  /*0d40*/  FSETP.GEU.AND P1, PT, R7, RZ, PT ;  /* 0x000000ff0700720b */ /* 0x000fe40003f2e000 */
[----:B------:R-:W-:Y:S01]  /*0d50*/  FSETP.GEU.AND P0, PT, R10, RZ, PT ;  /* 0x000000ff0a00720b */ /* 0x000fe20003f0e000 */
[----:B------:R2:W-:Y:S01]  /*0d60*/  STS [R8+0x34], R19 ;  /* 0x0000341308007388 */ /* 0x0005e20000000800 */
[----:B------:R-:W-:Y:S02]  /*0d70*/  FSEL R21, R6, RZ, P4 ;  /* 0x000000ff06157208 */ /* 0x000fe40002000000 */
[----:B------:R-:W-:Y:S02]  /*0d80*/  FSEL R15, R12, RZ, P3 ;  /* 0x000000ff0c0f7208 */ /* 0x000fe40001800000 */
[----:B0-----:R-:W-:Y:S01]  /*0d90*/  FSEL R5, R17, RZ, P2 ;  /* 0x000000ff11057208 */ /* 0x001fe20001000000 */
[----:B------:R0:W-:Y:S01]  /*0da0*/  STS [R8+0x18], R21 ;  /* 0x0000181508007388 */ /* 0x0001e20000000800 */
[----:B------:R-:W-:Y:S01]  /*0db0*/  FSEL R7, R7, RZ, P1 ;  /* 0x000000ff07077208 */ /* 0x000fe20000800000 */
[----:B-1----:R-:W-:Y:S01]  /*0dc0*/  IMAD.HI R23, R0, 0x2aaaaaab, RZ ;  /* 0x2aaaaaab00177827 */ /* 0x002fe200078e02ff */
[----:B------:R-:W-:Y:S01]  /*0dd0*/  FSEL R9, R10, RZ, P0 ;  /* 0x000000ff0a097208 */ /* 0x000fe20000000000 */
[----:B------:R-:W-:Y:S01]  /*0de0*/  STS [R8+0x2c], R15 ;  /* 0x00002c0f08007388 */ /* 0x000fe20000000800 */
[----:B------:R-:W-:-:S02]  /*0df0*/  LOP3.LUT R17, R4, 0x3fc, RZ, 0xc0, !PT ;  /* 0x000003fc04117812 */ /* 0x000fc400078ec0ff */
[----:B------:R-:W-:Y:S01]  /*0e00*/  LOP3.LUT R16, R16, 0xfc, RZ, 0xc0, !PT ;  /* 0x000000fc10107812 */ /* 0x000fe200078ec0ff */
[----:B------:R-:W-:Y:S01]  /*0e10*/  STS [R8+0x30], R5 ;  /* 0x0000300508007388 */ /* 0x000fe20000000800 */
[C---:B------:R-:W-:Y:S02]  /*0e20*/  LOP3.LUT R4, R17.reuse, 0x400, RZ, 0xfc, !PT ;  /* 0x0000040011047812 */ /* 0x040fe400078efcff */
[----:B------:R-:W-:Y:S01]  /*0e30*/  LOP3.LUT R6, R17, 0x800, RZ, 0xfc, !PT ;  /* 0x0000080011067812 */ /* 0x000fe200078efcff */
[----:B------:R-:W-:Y:S01]  /*0e40*/  STS [R8], R7 ;  /* 0x0000000708007388 */ /* 0x000fe20000000800 */
[----:B------:R-:W-:Y:S02]  /*0e50*/  SHF.R.U32.HI R4, RZ, 0x2, R4 ;  /* 0x00000002ff047819 */ /* 0x000fe40000011604 */
[----:B------:R-:W-:Y:S01]  /*0e60*/  SHF.R.U32.HI R6, RZ, 0x2, R6 ;  /* 0x00000002ff067819 */ /* 0x000fe20000011606 */
[----:B------:R-:W-:Y:S01]  /*0e70*/  STS [R8+0x3c], R9 ;  /* 0x00003c0908007388 */ /* 0x000fe20000000800 */
[----:B------:R-:W-:-:S02]  /*0e80*/  LOP3.LUT R4, R4, 0x1fc, RZ, 0xc0, !PT ;  /* 0x000001fc04047812 */ /* 0x000fc400078ec0ff */
[----:B------:R-:W-:Y:S02]  /*0e90*/  LOP3.LUT R6, R6, 0x2fc, RZ, 0xc0, !PT ;  /* 0x000002fc06067812 */ /* 0x000fe400078ec0ff */
[----:B------:R-:W-:Y:S01]  /*0ea0*/  IADD3 R16, R16, UR4, RZ ;  /* 0x0000000410107c10 */ /* 0x000fe2000fffe0ff */
[----:B------:R-:W-:Y:S01]  /*0eb0*/  VIADD R4, R4, UR4 ;  /* 0x0000000404047c36 */ /* 0x000fe20008000000 */
[----:B------:R-:W-:Y:S01]  /*0ec0*/  LOP3.LUT R18, R0, 0x80, RZ, 0xfc, !PT ;  /* 0x0000008000127812 */ /* 0x000fe200078efcff */
[----:B------:R-:W-:Y:S01]  /*0ed0*/  VIADD R6, R6, UR4 ;  /* 0x0000000406067c36 */ /* 0x000fe20008000000 */
[----:B--2---:R-:W-:Y:S01]  /*0ee0*/  LOP3.LUT R19, R0, 0x40, RZ, 0xfc, !PT ;  /* 0x0000004000137812 */ /* 0x004fe200078efcff */
[C---:B------:R-:W-:Y:S01]  /*0ef0*/  IMAD R16, R17.reuse, 0x4, R16 ;  /* 0x0000000411107824 */ /* 0x040fe200078e0210 */
[----:B------:R-:W-:Y:S01]  /*0f00*/  BAR.SYNC.DEFER_BLOCKING 0x0 ;  /* 0x0000000000007b1d */ /* 0x000fe20000010000 */
[C---:B------:R-:W-:Y:S01]  /*0f10*/  IMAD R24, R17.reuse, 0x4, R4 ;  /* 0x0000000411187824 */ /* 0x040fe200078e0204 */
[----:B------:R-:W-:Y:S01]  /*0f20*/  LEA R26, R17, R6, 0x2 ;  /* 0x00000006111a7211 */ /* 0x000fe200078e10ff */
[----:B0-----:R-:W-:Y:S01]  /*0f30*/  IMAD.HI R21, R18, 0x2aaaaaab, RZ ;  /* 0x2aaaaaab12157827 */ /* 0x001fe200078e02ff */
[----:B------:R-:W-:-:S03]  /*0f40*/  SHF.R.U32.HI R22, RZ, 0x1f, R23 ;  /* 0x0000001fff167819 */ /* 0x000fc60000011617 */
[----:B------:R-:W-:Y:S01]  /*0f50*/  IMAD.HI R20, R19, 0x2aaaaaab, RZ ;  /* 0x2aaaaaab13147827 */ /* 0x000fe200078e02ff */
[----:B------:R-:W-:Y:S02]  /*0f60*/  LEA.HI.SX32 R23, R23, R22, 0x1b ;  /* 0x0000001617177211 */ /* 0x000fe400078fdaff */
[----:B------:R-:W-:Y:S02]  /*0f70*/  SHF.R.U32.HI R22, RZ, 0x1f, R21 ;  /* 0x0000001fff167819 */ /* 0x000fe40000011615 */
[----:B------:R-:W-:Y:S01]  /*0f80*/  SHF.R.U32.HI R25, RZ, 0x1f, R20 ;  /* 0x0000001fff197819 */ /* 0x000fe20000011614 */
[----:B------:R-:W-:Y:S01]  /*0f90*/  IMAD R27, R23, -0xc0, R0 ;  /* 0xffffff40171b7824 */ /* 0x000fe200078e0200 */
[----:B------:R-:W-:Y:S02]  /*0fa0*/  LEA.HI.SX32 R21, R21, R22, 0x1b ;  /* 0x0000001615157211 */ /* 0x000fe400078fdaff */
[----:B------:R-:W-:-:S03]  /*0fb0*/  LEA.HI.SX32 R20, R20, R25, 0x1b ;  /* 0x0000001914147211 */ /* 0x000fc600078fdaff */
[----:B------:R-:W-:Y:S01]  /*0fc0*/  IMAD R25, R21, -0xc0, R18 ;  /* 0xffffff4015197824 */ /* 0x000fe200078e0212 */
[----:B------:R-:W-:Y:S04]  /*0fd0*/  LDS R4, [R16] ;  /* 0x0000000010047984 */ /* 0x000fe80000000800 */
[----:B------:R-:W-:Y:S04]  /*0fe0*/  LDS R5, [R16+0x4] ;  /* 0x0000040010057984 */ /* 0x000fe80000000800 */
[----:B------:R-:W-:Y:S04]  /*0ff0*/  LDS R6, [R16+0x8] ;  /* 0x0000080010067984 */ /* 0x000fe80000000800 */
[----:B------:R0:W1:Y:S04]  /*1000*/  LDS R7, [R16+0xc] ;  /* 0x00000c0010077984 */ /* 0x0000680000000800 */
[----:B------:R-:W-:Y:S04]  /*1010*/  LDS R8, [R24+0x1000] ;  /* 0x0010000018087984 */ /* 0x000fe80000000800 */
[----:B------:R-:W-:Y:S01]  /*1020*/  LDS R9, [R24+0x1004] ;  /* 0x0010040018097984 */ /* 0x000fe20000000800 */
[----:B0-----:R-:W-:-:S02]  /*1030*/  LOP3.LUT R16, R2, 0xc, R3, 0xf8, !PT ;  /* 0x0000000c02107812 */ /* 0x001fc400078ef803 */
[----:B------:R-:W0:Y:S01]  /*1040*/  LDC.64 R2, c[0x0][0x238] ;  /* 0x00008e00ff027b82 */ /* 0x000e220000000a00 */
[----:B------:R-:W-:Y:S01]  /*1050*/  LDS R10, [R24+0x1008] ;  /* 0x00100800180a7984 */ /* 0x000fe20000000800 */
[----:B------:R-:W-:Y:S01]  /*1060*/  ISETP.GE.AND P0, PT, R16, 0x40, PT ;  /* 0x000000401000780c */ /* 0x000fe20003f06270 */
[--C-:B------:R-:W-:Y:S02]  /*1070*/  IMAD R22, R27, 0x40, R16.reuse ;  /* 0x000000401b167824 */ /* 0x100fe400078e0210 */
[----:B------:R2:W3:Y:S01]  /*1080*/  LDS R11, [R24+0x100c] ;  /* 0x00100c00180b7984 */ /* 0x0004e20000000800 */
[----:B------:R-:W-:Y:S01]  /*1090*/  IMAD R27, R20, -0xc0, R19 ;  /* 0xffffff40141b7824 */ /* 0x000fe200078e0213 */
[C---:B------:R-:W-:Y:S02]  /*10a0*/  ISETP.LT.AND P3, PT, R0.reuse, 0x300, !P0 ;  /* 0x000003000000780c */ /* 0x040fe40004761270 */
[----:B------:R-:W-:Y:S01]  /*10b0*/  LDS R12, [R26+0x2000] ;  /* 0x002000001a0c7984 */ /* 0x000fe20000000800 */
[----:B------:R-:W-:Y:S01]  /*10c0*/  LOP3.LUT R0, R0, 0xc0, RZ, 0xfc, !PT ;  /* 0x000000c000007812 */ /* 0x000fe200078efcff */
[----:B------:R-:W-:Y:S01]  /*10d0*/  IMAD R27, R27, 0x40, R16 ;  /* 0x000000401b1b7824 */ /* 0x000fe200078e0210 */
[----:B------:R-:W-:Y:S01]  /*10e0*/  ISETP.LT.AND P1, PT, R18, 0x300, !P0 ;  /* 0x000003001200780c */ /* 0x000fe20004721270 */
[----:B------:R-:W-:Y:S01]  /*10f0*/  LDS R13, [R26+0x2004] ;  /* 0x002004001a0d7984 */ /* 0x000fe20000000800 */
[----:B--2---:R-:W-:Y:S01]  /*1100*/  LOP3.LUT R24, R17, 0xc00, RZ, 0xfc, !PT ;  /* 0x00000c0011187812 */ /* 0x004fe200078efcff */
[----:B------:R-:W-:Y:S01]  /*1110*/  IMAD R27, R20, 0x20000, R27 ;  /* 0x00020000141b7824 */ /* 0x000fe200078e021b */
[----:B------:R-:W-:Y:S01]  /*1120*/  ISETP.LT.AND P2, PT, R19, 0x300, !P0 ;  /* 0x000003001300780c */ /* 0x000fe20004741270 */
[----:B------:R-:W-:Y:S01]  /*1130*/  LDS R14, [R26+0x2008] ;  /* 0x002008001a0e7984 */ /* 0x000fe20000000800 */
[----:B------:R-:W-:Y:S01]  /*1140*/  LEA R18, R25, R16, 0x6 ;  /* 0x0000001019127211 */ /* 0x000fe200078e30ff */
[----:B------:R-:W-:Y:S01]  /*1150*/  IMAD R19, R23, 0x20000, R22 ;  /* 0x0002000017137824 */ /* 0x000fe200078e0216 */
[----:B------:R-:W-:Y:S01]  /*1160*/  ISETP.LT.AND P0, PT, R0, 0x300, !P0 ;  /* 0x000003000000780c */ /* 0x000fe20004701270 */
[----:B------:R-:W2:Y:S01]  /*1170*/  LDS R15, [R26+0x200c] ;  /* 0x00200c001a0f7984 */ /* 0x000ea20000000800 */
[----:B------:R-:W-:Y:S01]  /*1180*/  SHF.R.U32.HI R24, RZ, 0x2, R24 ;  /* 0x00000002ff187819 */ /* 0x000fe20000011618 */
[----:B------:R-:W-:-:S02]  /*1190*/  IMAD R23, R21, 0x20000, R18 ;  /* 0x0002000015177824 */ /* 0x000fc400078e0212 */
[----:B0-----:R-:W-:Y:S01]  /*11a0*/  IMAD.WIDE R18, R19, 0x4, R2 ;  /* 0x0000000413127825 */ /* 0x001fe200078e0202 */
[----:B------:R-:W-:-:S03]  /*11b0*/  LOP3.LUT R24, R24, 0x3fc, RZ, 0xc0, !PT ;  /* 0x000003fc18187812 */ /* 0x000fc600078ec0ff */
[--C-:B------:R-:W-:Y:S01]  /*11c0*/  IMAD.WIDE R20, R27, 0x4, R2.reuse ;  /* 0x000000041b147825 */ /* 0x100fe200078e0202 */
[----:B-1----:R0:W-:Y:S03]  /*11d0*/  @P3 STG.E.128 desc[UR6][R18.64], R4 ;  /* 0x0000000412003986 */ /* 0x0021e6000c101d06 */
[----:B------:R-:W-:-:S04]  /*11e0*/  IMAD.WIDE R22, R23, 0x4, R2 ;  /* 0x0000000417167825 */ /* 0x000fc800078e0202 */
[----:B------:R-:W-:-:S05]  /*11f0*/  VIADD R24, R24, UR4 ;  /* 0x0000000418187c36 */ /* 0x000fca0008000000 */
[----:B------:R-:W-:Y:S01]  /*1200*/  LEA R24, R17, R24, 0x2 ;  /* 0x0000001811187211 */ /* 0x000fe200078e10ff */
[----:B---3--:R0:W-:Y:S04]  /*1210*/  @P2 STG.E.128 desc[UR6][R20.64], R8 ;  /* 0x0000000814002986 */ /* 0x0081e8000c101d06 */
[----:B--2---:R0:W-:Y:S02]  /*1220*/  @P1 STG.E.128 desc[UR6][R22.64], R12 ;  /* 0x0000000c16001986 */ /* 0x0041e4000c101d06 */
[----:B0-----:R-:W-:Y:S05]  /*1230*/  @!P0 EXIT ;  /* 0x000000000000894d */ /* 0x001fea0003800000 */
[----:B0-----:R-:W-:Y:S01]  /*1240*/  LDS R4, [R24+0x3000] ;  /* 0x0030000018047984 */ /* 0x001fe20000000800 */
[----:B------:R-:W-:-:S03]  /*1250*/  IMAD.HI R8, R0, 0x2aaaaaab, RZ ;  /* 0x2aaaaaab00087827 */ /* 0x000fc600078e02ff */
[----:B------:R-:W-:Y:S02]  /*1260*/  LDS R5, [R24+0x3004] ;  /* 0x0030040018057984 */ /* 0x000fe40000000800 */
[----:B------:R-:W-:Y:S02]  /*1270*/  SHF.R.U32.HI R9, RZ, 0x1f, R8 ;  /* 0x0000001fff097819 */ /* 0x000fe40000011608 */
[----:B------:R-:W-:Y:S02]  /*1280*/  LDS R6, [R24+0x3008] ;  /* 0x0030080018067984 */ /* 0x000fe40000000800 */
[----:B------:R-:W-:Y:S02]  /*1290*/  LEA.HI.SX32 R9, R8, R9, 0x1b ;  /* 0x0000000908097211 */ /* 0x000fe400078fdaff */
[----:B------:R-:W0:Y:S03]  /*12a0*/  LDS R7, [R24+0x300c] ;  /* 0x00300c0018077984 */ /* 0x000e260000000800 */
[----:B------:R-:W-:-:S04]  /*12b0*/  IMAD R11, R9, -0xc0, R0 ;  /* 0xffffff40090b7824 */ /* 0x000fc800078e0200 */
[----:B------:R-:W-:-:S04]  /*12c0*/  IMAD R16, R11, 0x40, R16 ;  /* 0x000000400b107824 */ /* 0x000fc800078e0210 */
[----:B------:R-:W-:-:S04]  /*12d0*/  IMAD R9, R9, 0x20000, R16 ;  /* 0x0002000009097824 */ /* 0x000fc800078e0210 */
[----:B------:R-:W-:-:S05]  /*12e0*/  IMAD.WIDE R2, R9, 0x4, R2 ;  /* 0x0000000409027825 */ /* 0x000fca00078e0202 */
[----:B0-----:R-:W-:Y:S01]  /*12f0*/  STG.E.128 desc[UR6][R2.64], R4 ;  /* 0x0000000402007986 */ /* 0x001fe2000c101d06 */
[----:B------:R-:W-:Y:S05]  /*1300*/  EXIT ;  /* 0x000000000000794d */ /* 0x000fea0003800000 */
.L_x_0:
[----:B------:R-:W-:-:S00]  /*1310*/  BRA `(.L_x_0) ;  /* 0xfffffffc00fc7947 */ /* 0x000fc0000383ffff */
[----:B------:R-:W-:-:S00]  /*1320*/  NOP ;  /* 0x0000000000007918 */ /* 0x000fc00000000000 */
        /* <DEDUP_REMOVED lines=13> */
.L_x_1:


//--------------------- .nv.global.init           --------------------------
	.section	.nv.global.init,"aw",@progbits
.nv.global.init:
	.type		_$_str,@object
	.size		_$_str,(_$_str_$_2 - _$_str)
_$_str:
        /*0000*/ 	.byte	0x5f, 0x5f, 0x43, 0x55, 0x44, 0x41, 0x5f, 0x46, 0x54, 0x5a, 0x00
	.type		_$_str_$_2,@object
	.size		_$_str_$_2,(.L_1 - _$_str_$_2)
_$_str_$_2:
        /*000b*/ 	.byte	0x5f, 0x5f, 0x43, 0x55, 0x44, 0x41, 0x5f, 0x50, 0x52, 0x45, 0x43, 0x5f, 0x53, 0x51, 0x52, 0x54
        /*001b*/ 	.byte	0x00
.L_1:


//--------------------- .nv.shared.triton_poi_fused__native_batch_norm_legit_no_training_relu_51 --------------------------
	.section	.nv.shared.triton_poi_fused__native_batch_norm_legit_no_training_relu_51,"aw",@nobits
	.sectionflags	@""
	.align	16
	.zero		1024


//--------------------- .nv.constant0.triton_poi_fused__native_batch_norm_legit_no_training_relu_51 --------------------------
	.section	.nv.constant0.triton_poi_fused__native_batch_norm_legit_no_training_relu_51,"a",@progbits
	.sectionflags	@""
	.align	4
.nv.constant0.triton_poi_fused__native_batch_norm_legit_no_training_relu_51:
	.zero		584
